	.headerflags	@"EF_CUDA_TEXMODE_UNIFIED EF_CUDA_64BIT_ADDRESS EF_CUDA_SM89 EF_CUDA_VIRTUAL_SM(EF_CUDA_SM89)"
	.elftype	@"ET_EXEC"


//--------------------- .nv.info                  --------------------------
	.section	.nv.info,"",@"SHT_CUDA_INFO"
	.align	4


	//----- nvinfo : EIATTR_REGCOUNT
	.align		4
        /*0000*/ 	.byte	0x04, 0x2f
        /*0002*/ 	.short	(.L_1 - .L_0)
	.align		4
.L_0:
        /*0004*/ 	.word	index@(triton_per_fused_add_expand_mul_neg_pow_select_sum_unsqueeze_25)
        /*0008*/ 	.word	0x00000013


	//----- nvinfo : EIATTR_FRAME_SIZE
	.align		4
.L_1:
        /*000c*/ 	.byte	0x04, 0x11
        /*000e*/ 	.short	(.L_3 - .L_2)
	.align		4
.L_2:
        /*0010*/ 	.word	index@(triton_per_fused_add_expand_mul_neg_pow_select_sum_unsqueeze_25)
        /*0014*/ 	.word	0x00000000


	//----- nvinfo : EIATTR_MIN_STACK_SIZE
	.align		4
.L_3:
        /*0018*/ 	.byte	0x04, 0x12
        /*001a*/ 	.short	(.L_5 - .L_4)
	.align		4
.L_4:
        /*001c*/ 	.word	index@(triton_per_fused_add_expand_mul_neg_pow_select_sum_unsqueeze_25)
        /*0020*/ 	.word	0x00000000
.L_5:


//--------------------- .nv.info.triton_per_fused_add_expand_mul_neg_pow_select_sum_unsqueeze_25 --------------------------
	.section	.nv.info.triton_per_fused_add_expand_mul_neg_pow_select_sum_unsqueeze_25,"",@"SHT_CUDA_INFO"
	.sectionflags	@""
	.align	4


	//----- nvinfo : EIATTR_CUDA_API_VERSION
	.align		4
        /*0000*/ 	.byte	0x04, 0x37
        /*0002*/ 	.short	(.L_7 - .L_6)
.L_6:
        /*0004*/ 	.word	0x00000080


	//----- nvinfo : EIATTR_PARAM_CBANK
	.align		4
.L_7:
        /*0008*/ 	.byte	0x04, 0x0a
        /*000a*/ 	.short	(.L_9 - .L_8)
	.align		4
.L_8:
        /*000c*/ 	.word	index@(.nv.constant0.triton_per_fused_add_expand_mul_neg_pow_select_sum_unsqueeze_25)
        /*0010*/ 	.short	0x0160
        /*0012*/ 	.short	0x0030


	//----- nvinfo : EIATTR_CBANK_PARAM_SIZE
	.align		4
.L_9:
        /*0014*/ 	.byte	0x03, 0x19
        /*0016*/ 	.short	0x0030


	//----- nvinfo : EIATTR_KPARAM_INFO
	.align		4
        /*0018*/ 	.byte	0x04, 0x17
        /*001a*/ 	.short	(.L_11 - .L_10)
.L_10:
        /*001c*/ 	.word	0x00000000
        /*0020*/ 	.short	0x0005
        /*0022*/ 	.short	0x0028
        /*0024*/ 	.byte	0x00, 0xf4, 0x21, 0x00


	//----- nvinfo : EIATTR_KPARAM_INFO
	.align		4
.L_11:
        /*0028*/ 	.byte	0x04, 0x17
        /*002a*/ 	.short	(.L_13 - .L_12)
.L_12:
        /*002c*/ 	.word	0x00000000
        /*0030*/ 	.short	0x0004
        /*0032*/ 	.short	0x0020
        /*0034*/ 	.byte	0x00, 0xf0, 0x11, 0x00


	//----- nvinfo : EIATTR_KPARAM_INFO
	.align		4
.L_13:
        /*0038*/ 	.byte	0x04, 0x17
        /*003a*/ 	.short	(.L_15 - .L_14)
.L_14:
        /*003c*/ 	.word	0x00000000
        /*0040*/ 	.short	0x0003
        /*0042*/ 	.short	0x0018
        /*0044*/ 	.byte	0x00, 0xf4, 0x21, 0x00


	//----- nvinfo : EIATTR_KPARAM_INFO
	.align		4
.L_15:
        /*0048*/ 	.byte	0x04, 0x17
        /*004a*/ 	.short	(.L_17 - .L_16)
.L_16:
        /*004c*/ 	.word	0x00000000
        /*0050*/ 	.short	0x0002
        /*0052*/ 	.short	0x0010
        /*0054*/ 	.byte	0x00, 0xf4, 0x21, 0x00


	//----- nvinfo : EIATTR_KPARAM_INFO
	.align		4
.L_17:
        /*0058*/ 	.byte	0x04, 0x17
        /*005a*/ 	.short	(.L_19 - .L_18)
.L_18:
        /*005c*/ 	.word	0x00000000
        /*0060*/ 	.short	0x0001
        /*0062*/ 	.short	0x0008
        /*0064*/ 	.byte	0x00, 0xf4, 0x21, 0x00


	//----- nvinfo : EIATTR_KPARAM_INFO
	.align		4
.L_19:
        /*0068*/ 	.byte	0x04, 0x17
        /*006a*/ 	.short	(.L_21 - .L_20)
.L_20:
        /*006c*/ 	.word	0x00000000
        /*0070*/ 	.short	0x0000
        /*0072*/ 	.short	0x0000
        /*0074*/ 	.byte	0x00, 0xf4, 0x21, 0x00


	//----- nvinfo : EIATTR_MAXREG_COUNT
	.align		4
.L_21:
        /*0078*/ 	.byte	0x03, 0x1b
        /*007a*/ 	.short	0x00ff


	//----- nvinfo : EIATTR_COOP_GROUP_MASK_REGIDS
	.align		4
        /*007c*/ 	.byte	0x04, 0x29
        /*007e*/ 	.short	(.L_23 - .L_22)


	//   ....[0]....
.L_22:
        /*0080*/ 	.word	0xffffffff


	//   ....[1]....
        /*0084*/ 	.word	0xffffffff


	//   ....[2]....
        /*0088*/ 	.word	0xffffffff


	//   ....[3]....
        /*008c*/ 	.word	0xffffffff


	//   ....[4]....
        /*0090*/ 	.word	0xffffffff


	//   ....[5]....
        /*0094*/ 	.word	0xffffffff


	//----- nvinfo : EIATTR_COOP_GROUP_INSTR_OFFSETS
	.align		4
.L_23:
        /*0098*/ 	.byte	0x04, 0x28
        /*009a*/ 	.short	(.L_25 - .L_24)


	//   ....[0]....
.L_24:
        /*009c*/ 	.word	0x00000110


	//   ....[1]....
        /*00a0*/ 	.word	0x00000130


	//   ....[2]....
        /*00a4*/ 	.word	0x00000150


	//   ....[3]....
        /*00a8*/ 	.word	0x00000170


	//   ....[4]....
        /*00ac*/ 	.word	0x00000190


	//   ....[5]....
        /*00b0*/ 	.word	0x00000230


	//----- nvinfo : EIATTR_EXIT_INSTR_OFFSETS
	.align		4
.L_25:
        /*00b4*/ 	.byte	0x04, 0x1c
        /*00b6*/ 	.short	(.L_27 - .L_26)


	//   ....[0]....
.L_26:
        /*00b8*/ 	.word	0x00000300


	//----- nvinfo : EIATTR_REQNTID
	.align		4
.L_27:
        /*00bc*/ 	.byte	0x04, 0x10
        /*00be*/ 	.short	(.L_29 - .L_28)
.L_28:
        /*00c0*/ 	.word	0x00000040
        /*00c4*/ 	.word	0x00000001
        /*00c8*/ 	.word	0x00000001
.L_29:


//--------------------- .nv.callgraph             --------------------------
	.section	.nv.callgraph,"",@"SHT_CUDA_CALLGRAPH"
	.align	4
	.sectionentsize	8
	.align		4
        /*0000*/ 	.word	0x00000000
	.align		4
        /*0004*/ 	.word	0xffffffff
	.align		4
        /*0008*/ 	.word	0x00000000
	.align		4
        /*000c*/ 	.word	0xfffffffe
	.align		4
        /*0010*/ 	.word	0x00000000
	.align		4
        /*0014*/ 	.word	0xfffffffd
	.align		4
        /*0018*/ 	.word	0x00000000
	.align		4
        /*001c*/ 	.word	0xfffffffc


//--------------------- .nv.rel.action            --------------------------
	.section	.nv.rel.action,"",@"SHT_CUDA_RELOCINFO"
	.align	8
	.sectionentsize	8
        /*0000*/ 	.byte	0x73, 0x00, 0x00, 0x00, 0x00, 0x00, 0x00, 0x00, 0x00, 0x00, 0x00, 0x11, 0x25, 0x00, 0x05, 0x36


//--------------------- .nv.constant0.triton_per_fused_add_expand_mul_neg_pow_select_sum_unsqueeze_25 --------------------------
	.section	.nv.constant0.triton_per_fused_add_expand_mul_neg_pow_select_sum_unsqueeze_25,"a",@progbits
	.sectionflags	@""
	.align	4
.nv.constant0.triton_per_fused_add_expand_mul_neg_pow_select_sum_unsqueeze_25:
	.zero		400


//--------------------- .text.triton_per_fused_add_expand_mul_neg_pow_select_sum_unsqueeze_25 --------------------------
	.section	.text.triton_per_fused_add_expand_mul_neg_pow_select_sum_unsqueeze_25,"ax",@progbits
	.sectionflags	@"SHF_BARRIERS=1"
	.sectioninfo	@"SHI_REGISTERS=19"
	.align	128
        .global         triton_per_fused_add_expand_mul_neg_pow_select_sum_unsqueeze_25
        .type           triton_per_fused_add_expand_mul_neg_pow_select_sum_unsqueeze_25,@function
        .size           triton_per_fused_add_expand_mul_neg_pow_select_sum_unsqueeze_25,(.L_x_1 - triton_per_fused_add_expand_mul_neg_pow_select_sum_unsqueeze_25)
        .other          triton_per_fused_add_expand_mul_neg_pow_select_sum_unsqueeze_25,@"STO_CUDA_ENTRY STV_DEFAULT"
triton_per_fused_add_expand_mul_neg_pow_select_sum_unsqueeze_25:
.text.triton_per_fused_add_expand_mul_neg_pow_select_sum_unsqueeze_25:
[----:B------:R-:W-:Y:S02]  /*0000*/  MOV R1, c[0x0][0x28] ;  /* 0x00000a0000017a02 */ /* 0x000fe40000000f00 */
[----:B------:R-:W0:Y:S01]  /*0010*/  S2R R16, SR_TID.X ;  /* 0x0000000000107919 */ /* 0x000e220000002100 */
[----:B------:R-:W-:Y:S01]  /*0020*/  MOV R3, 0x4 ;  /* 0x0000000400037802 */ /* 0x000fe20000000f00 */
[----:B------:R-:W-:Y:S01]  /*0030*/  ULDC.64 UR4, c[0x0][0x118] ;  /* 0x0000460000047ab9 */ /* 0x000fe20000000a00 */
[----:B0-----:R-:W-:-:S05]  /*0040*/  LOP3.LUT R2, R16, 0x3f, RZ, 0xc0, !PT ;  /* 0x0000003f10027812 */ /* 0x001fca00078ec0ff */
[----:B------:R-:W-:-:S04]  /*0050*/  IMAD.WIDE.U32 R4, R2, R3, c[0x0][0x168] ;  /* 0x00005a0002047625 */ /* 0x000fc800078e0003 */
[CC--:B------:R-:W-:Y:S02]  /*0060*/  IMAD.WIDE.U32 R6, R2.reuse, R3.reuse, c[0x0][0x170] ;  /* 0x00005c0002067625 */ /* 0x0c0fe400078e0003 */
[----:B------:R-:W2:Y:S04]  /*0070*/  LDG.E R4, [R4.64] ;  /* 0x0000000404047981 */ /* 0x000ea8000c1e1900 */
[----:B------:R-:W2:Y:S01]  /*0080*/  LDG.E R7, [R6.64+0x1500] ;  /* 0x0015000406077981 */ /* 0x000ea2000c1e1900 */
[----:B------:R-:W-:Y:S01]  /*0090*/  MOV R8, c[0x0][0x178] ;  /* 0x00005e0000087a02 */ /* 0x000fe20000000f00 */
[----:B------:R-:W-:Y:S01]  /*00a0*/  IMAD.WIDE.U32 R2, R2, R3, c[0x0][0x160] ;  /* 0x0000580002027625 */ /* 0x000fe200078e0003 */
[----:B------:R-:W-:-:S04]  /*00b0*/  MOV R9, c[0x0][0x17c] ;  /* 0x00005f0000097a02 */ /* 0x000fc80000000f00 */
[----:B------:R-:W3:Y:S04]  /*00c0*/  LDG.E R11, [R2.64] ;  /* 0x00000004020b7981 */ /* 0x000ee8000c1e1900 */
[----:B------:R0:W4:Y:S01]  /*00d0*/  LDG.E R8, [R8.64] ;  /* 0x0000000408087981 */ /* 0x000122000c1e1900 */
[C---:B------:R-:W-:Y:S02]  /*00e0*/  LOP3.LUT P0, RZ, R16.reuse, 0x1f, RZ, 0xc0, !PT ;  /* 0x0000001f10ff7812 */ /* 0x040fe4000780c0ff */
[----:B------:R-:W-:Y:S01]  /*00f0*/  ISETP.GE.AND P1, PT, R16, 0x2, PT ;  /* 0x000000021000780c */ /* 0x000fe20003f26270 */
[----:B--2---:R-:W-:-:S05]  /*0100*/  FMUL R0, R4, R7 ;  /* 0x0000000704007220 */ /* 0x004fca0000400000 */
[----:B------:R-:W1:Y:S02]  /*0110*/  SHFL.BFLY PT, R13, R0, 0x10, 0x1f ;  /* 0x0e001f00000d7f89 */ /* 0x000e6400000e0000 */
[----:B-1----:R-:W-:-:S05]  /*0120*/  FFMA R13, R4, R7, R13 ;  /* 0x00000007040d7223 */ /* 0x002fca000000000d */
[----:B------:R-:W1:Y:S02]  /*0130*/  SHFL.BFLY PT, R10, R13, 0x8, 0x1f ;  /* 0x0d001f000d0a7f89 */ /* 0x000e6400000e0000 */
[----:B-1----:R-:W-:-:S05]  /*0140*/  FADD R10, R13, R10 ;  /* 0x0000000a0d0a7221 */ /* 0x002fca0000000000 */
[----:B------:R-:W1:Y:S02]  /*0150*/  SHFL.BFLY PT, R5, R10, 0x4, 0x1f ;  /* 0x0c801f000a057f89 */ /* 0x000e6400000e0000 */
[----:B-1----:R-:W-:-:S05]  /*0160*/  FADD R5, R10, R5 ;  /* 0x000000050a057221 */ /* 0x002fca0000000000 */
[----:B------:R-:W1:Y:S02]  /*0170*/  SHFL.BFLY PT, R6, R5, 0x2, 0x1f ;  /* 0x0c401f0005067f89 */ /* 0x000e6400000e0000 */
[----:B-1----:R-:W-:-:S05]  /*0180*/  FADD R6, R5, R6 ;  /* 0x0000000605067221 */ /* 0x002fca0000000000 */
[----:B0-----:R-:W0:Y:S01]  /*0190*/  SHFL.BFLY PT, R9, R6, 0x1, 0x1f ;  /* 0x0c201f0006097f89 */ /* 0x001e2200000e0000 */
[----:B------:R-:W-:-:S04]  /*01a0*/  SHF.R.U32.HI R0, RZ, 0x3, R16 ;  /* 0x00000003ff007819 */ /* 0x000fc80000011610 */
[----:B------:R-:W-:Y:S01]  /*01b0*/  LOP3.LUT R12, R0, 0x4, RZ, 0xc0, !PT ;  /* 0x00000004000c7812 */ /* 0x000fe200078ec0ff */
[----:B0-----:R-:W-:-:S05]  /*01c0*/  FADD R9, R6, R9 ;  /* 0x0000000906097221 */ /* 0x001fca0000000000 */
[----:B------:R-:W-:Y:S04]  /*01d0*/  @!P0 STS [R12], R9 ;  /* 0x000000090c008388 */ /* 0x000fe80000000800 */
[----:B------:R-:W-:Y:S06]  /*01e0*/  BAR.SYNC.DEFER_BLOCKING 0x0 ;  /* 0x0000000000007b1d */ /* 0x000fec0000010000 */
[----:B------:R-:W0:Y:S01]  /*01f0*/  @!P1 LDS R14, [R16.X4] ;  /* 0x00000000100e9984 */ /* 0x000e220000004800 */
[----:B------:R-:W-:-:S04]  /*0200*/  LOP3.LUT R0, R16, 0x1, RZ, 0xc0, !PT ;  /* 0x0000000110007812 */ /* 0x000fc800078ec0ff */
[----:B------:R-:W-:-:S04]  /*0210*/  ISETP.NE.U32.AND P0, PT, R0, 0x1, PT ;  /* 0x000000010000780c */ /* 0x000fc80003f05070 */
[----:B------:R-:W-:Y:S01]  /*0220*/  ISETP.LT.AND P0, PT, R16, 0x2, P0 ;  /* 0x000000021000780c */ /* 0x000fe20000701270 */
[----:B0-----:R-:W0:Y:S02]  /*0230*/  SHFL.BFLY PT, R5, R14, 0x1, 0x1f ;  /* 0x0c201f000e057f89 */ /* 0x001e2400000e0000 */
[----:B0-----:R-:W-:-:S10]  /*0240*/  FADD R5, R14, R5 ;  /* 0x000000050e057221 */ /* 0x001fd40000000000 */
[----:B------:R-:W-:Y:S04]  /*0250*/  @P0 STS [R16.X4], R5 ;  /* 0x0000000510000388 */ /* 0x000fe80000004800 */
[----:B------:R-:W-:Y:S06]  /*0260*/  BAR.SYNC.DEFER_BLOCKING 0x0 ;  /* 0x0000000000007b1d */ /* 0x000fec0000010000 */
[----:B------:R-:W0:Y:S01]  /*0270*/  LDS R0, [RZ] ;  /* 0x00000000ff007984 */ /* 0x000e220000000800 */
[C---:B----4-:R-:W-:Y:S01]  /*0280*/  FADD R6, R8.reuse, R8 ;  /* 0x0000000808067221 */ /* 0x050fe20000000000 */
[----:B------:R-:W-:Y:S01]  /*0290*/  FMUL R9, R8, R8 ;  /* 0x0000000808097220 */ /* 0x000fe20000400000 */
[----:B------:R-:W-:-:S02]  /*02a0*/  FADD R7, R7, R7 ;  /* 0x0000000707077221 */ /* 0x000fc40000000000 */
[----:B---3--:R-:W-:Y:S01]  /*02b0*/  FFMA R6, R4, R6, R11 ;  /* 0x0000000604067223 */ /* 0x008fe2000000000b */
[----:B0-----:R-:W-:-:S04]  /*02c0*/  FFMA R0, R0, -2, RZ ;  /* 0xc000000000007823 */ /* 0x001fc800000000ff */
[----:B------:R-:W-:-:S04]  /*02d0*/  FMUL R9, R0, R9 ;  /* 0x0000000900097220 */ /* 0x000fc80000400000 */
[----:B------:R-:W-:-:S05]  /*02e0*/  FFMA R7, R9, R7, R6 ;  /* 0x0000000709077223 */ /* 0x000fca0000000006 */
[----:B------:R-:W-:Y:S01]  /*02f0*/  STG.E [R2.64], R7 ;  /* 0x0000000702007986 */ /* 0x000fe2000c101904 */
[----:B------:R-:W-:Y:S05]  /*0300*/  EXIT ;  /* 0x000000000000794d */ /* 0x000fea0003800000 */
.L_x_0:
[----:B------:R-:W-:-:S00]  /*0310*/  BRA `(.L_x_0) ;  /* 0xfffffff000007947 */ /* 0x000fc0000383ffff */
[----:B------:R-:W-:-:S00]  /*0320*/  NOP ;  /* 0x0000000000007918 */ /* 0x000fc00000000000 */
        /* <DEDUP_REMOVED lines=13> */
.L_x_1:


//--------------------- .nv.shared.triton_per_fused_add_expand_mul_neg_pow_select_sum_unsqueeze_25 --------------------------
	.section	.nv.shared.triton_per_fused_add_expand_mul_neg_pow_select_sum_unsqueeze_25,"aw",@nobits
	.sectionflags	@""
	.align	16
